//
// Generated by NVIDIA NVVM Compiler
//
// Compiler Build ID: CL-36424714
// Cuda compilation tools, release 13.0, V13.0.88
// Based on NVVM 20.0.0
//

.version 9.0
.target sm_100
.address_size 64

	// .globl	_Z16mandelbrotKerneliiddddiP6uchar4

.visible .entry _Z16mandelbrotKerneliiddddiP6uchar4(
	.param .u32 _Z16mandelbrotKerneliiddddiP6uchar4_param_0,
	.param .u32 _Z16mandelbrotKerneliiddddiP6uchar4_param_1,
	.param .f64 _Z16mandelbrotKerneliiddddiP6uchar4_param_2,
	.param .f64 _Z16mandelbrotKerneliiddddiP6uchar4_param_3,
	.param .f64 _Z16mandelbrotKerneliiddddiP6uchar4_param_4,
	.param .f64 _Z16mandelbrotKerneliiddddiP6uchar4_param_5,
	.param .u32 _Z16mandelbrotKerneliiddddiP6uchar4_param_6,
	.param .u64 .ptr .align 1 _Z16mandelbrotKerneliiddddiP6uchar4_param_7
)
{
	.reg .pred 	%p<8>;
	.reg .b32 	%r<25>;
	.reg .b64 	%rd<5>;
	.reg .b64 	%fd<55>;

	ld.param.u32 	%r5, [_Z16mandelbrotKerneliiddddiP6uchar4_param_0];
	ld.param.u32 	%r8, [_Z16mandelbrotKerneliiddddiP6uchar4_param_1];
	ld.param.f64 	%fd13, [_Z16mandelbrotKerneliiddddiP6uchar4_param_2];
	ld.param.f64 	%fd14, [_Z16mandelbrotKerneliiddddiP6uchar4_param_3];
	ld.param.f64 	%fd15, [_Z16mandelbrotKerneliiddddiP6uchar4_param_4];
	ld.param.f64 	%fd16, [_Z16mandelbrotKerneliiddddiP6uchar4_param_5];
	ld.param.u32 	%r7, [_Z16mandelbrotKerneliiddddiP6uchar4_param_6];
	ld.param.u64 	%rd1, [_Z16mandelbrotKerneliiddddiP6uchar4_param_7];
	mov.u32 	%r9, %ctaid.x;
	mov.u32 	%r10, %ntid.x;
	mov.u32 	%r11, %tid.x;
	mad.lo.s32 	%r1, %r9, %r10, %r11;
	mov.u32 	%r12, %ctaid.y;
	mov.u32 	%r13, %ntid.y;
	mov.u32 	%r14, %tid.y;
	mad.lo.s32 	%r15, %r12, %r13, %r14;
	setp.ge.s32 	%p1, %r1, %r5;
	setp.ge.s32 	%p2, %r15, %r8;
	or.pred  	%p3, %p1, %p2;
	@%p3 bra 	$L__BB0_6;
	cvt.rn.f64.s32 	%fd18, %r1;
	cvt.rn.f64.s32 	%fd19, %r5;
	div.rn.f64 	%fd20, %fd18, %fd19;
	sub.f64 	%fd21, %fd14, %fd13;
	fma.rn.f64 	%fd1, %fd20, %fd21, %fd13;
	cvt.rn.f64.u32 	%fd22, %r15;
	cvt.rn.f64.u32 	%fd23, %r8;
	div.rn.f64 	%fd24, %fd22, %fd23;
	sub.f64 	%fd25, %fd16, %fd15;
	fma.rn.f64 	%fd2, %fd24, %fd25, %fd15;
	setp.lt.s32 	%p4, %r7, 1;
	mov.f64 	%fd54, 0d0000000000000000;
	@%p4 bra 	$L__BB0_5;
	mov.b32 	%r24, 0;
	mov.f64 	%fd50, 0d0000000000000000;
	mov.f64 	%fd51, %fd50;
	mov.f64 	%fd52, %fd50;
	mov.f64 	%fd53, %fd50;
$L__BB0_3:
	sub.f64 	%fd27, %fd51, %fd50;
	add.f64 	%fd7, %fd1, %fd27;
	add.f64 	%fd28, %fd53, %fd53;
	fma.rn.f64 	%fd52, %fd28, %fd52, %fd2;
	add.s32 	%r24, %r24, 1;
	setp.lt.s32 	%p5, %r24, %r7;
	mul.f64 	%fd51, %fd7, %fd7;
	mul.f64 	%fd50, %fd52, %fd52;
	add.f64 	%fd29, %fd51, %fd50;
	setp.lt.f64 	%p6, %fd29, 0d4010000000000000;
	and.pred  	%p7, %p5, %p6;
	mov.f64 	%fd53, %fd7;
	@%p7 bra 	$L__BB0_3;
	cvt.rn.f64.u32 	%fd54, %r24;
$L__BB0_5:
	cvt.rn.f64.s32 	%fd31, %r7;
	div.rn.f64 	%fd32, %fd54, %fd31;
	mov.f64 	%fd33, 0d3FF0000000000000;
	sub.f64 	%fd34, %fd33, %fd32;
	mul.f64 	%fd35, %fd34, 0d4022000000000000;
	mul.f64 	%fd36, %fd32, %fd35;
	mul.f64 	%fd37, %fd32, %fd36;
	mul.f64 	%fd38, %fd32, %fd37;
	mul.f64 	%fd39, %fd38, 0d406FE00000000000;
	cvt.rzi.s32.f64 	%r17, %fd39;
	mul.f64 	%fd40, %fd34, 0d402E000000000000;
	mul.f64 	%fd41, %fd34, %fd40;
	mul.f64 	%fd42, %fd32, %fd41;
	mul.f64 	%fd43, %fd32, %fd42;
	mul.f64 	%fd44, %fd43, 0d406FE00000000000;
	cvt.rzi.s32.f64 	%r18, %fd44;
	mul.f64 	%fd45, %fd34, 0d4021000000000000;
	mul.f64 	%fd46, %fd34, %fd45;
	mul.f64 	%fd47, %fd34, %fd46;
	mul.f64 	%fd48, %fd32, %fd47;
	mul.f64 	%fd49, %fd48, 0d406FE00000000000;
	cvt.rzi.s32.f64 	%r19, %fd49;
	mad.lo.s32 	%r20, %r15, %r5, %r1;
	cvta.to.global.u64 	%rd2, %rd1;
	mul.wide.s32 	%rd3, %r20, 4;
	add.s64 	%rd4, %rd2, %rd3;
	prmt.b32 	%r21, %r17, %r18, 0x3340U;
	prmt.b32 	%r22, %r19, 65535, 0x3340U;
	prmt.b32 	%r23, %r21, %r22, 0x5410U;
	st.global.u32 	[%rd4], %r23;
$L__BB0_6:
	ret;

}


// ===== COMPILED SASS (sm_100) =====

	.target	sm_100

	.elftype	@"ET_EXEC"


//--------------------- .note.nv.tkinfo           --------------------------
	.section	.note.nv.tkinfo,"",@"SHT_NOTE"
	.sectionflags	@"SHF_NOTE_NV_TKINFO"
	.tkinfo
        /*0018*/ 	.word	0x00000002
        /*0030*/ 	.string	""
        /*0030*/ 	.string	"ptxas"
        /*0030*/ 	.string	"Cuda compilation tools, release 13.0, V13.0.88"
        /*0030*/ 	.string	"Build cuda_13.0.r13.0/compiler.36424714_0"
        /*0030*/ 	.string	"-arch sm_100 -m 64 "



//--------------------- .note.nv.cuinfo           --------------------------
	.section	.note.nv.cuinfo,"",@"SHT_NOTE"
	.sectionflags	@"SHF_NOTE_NV_CUINFO"
        /*0018*/ 	.short	0x0002
        /*001a*/ 	.short	0x0064
        /*001c*/ 	.short	0x0082
	.zero		2


//--------------------- .nv.info                  --------------------------
	.section	.nv.info,"",@"SHT_CUDA_INFO"
	.align	4


	//----- nvinfo : EIATTR_REGCOUNT
	.align		4
        /*0000*/ 	.byte	0x04, 0x2f
        /*0002*/ 	.short	(.L_1 - .L_0)
	.align		4
.L_0:
        /*0004*/ 	.word	index@(_Z16mandelbrotKerneliiddddiP6uchar4)
        /*0008*/ 	.word	0x0000001c


	//----- nvinfo : EIATTR_FRAME_SIZE
	.align		4
.L_1:
        /*000c*/ 	.byte	0x04, 0x11
        /*000e*/ 	.short	(.L_3 - .L_2)
	.align		4
.L_2:
        /*0010*/ 	.word	index@($__internal_0_$__cuda_sm20_div_rn_f64_full)
        /*0014*/ 	.word	0x00000000


	//----- nvinfo : EIATTR_FRAME_SIZE
	.align		4
.L_3:
        /*0018*/ 	.byte	0x04, 0x11
        /*001a*/ 	.short	(.L_5 - .L_4)
	.align		4
.L_4:
        /*001c*/ 	.word	index@(_Z16mandelbrotKerneliiddddiP6uchar4)
        /*0020*/ 	.word	0x00000000


	//----- nvinfo : EIATTR_MIN_STACK_SIZE
	.align		4
.L_5:
        /*0024*/ 	.byte	0x04, 0x12
        /*0026*/ 	.short	(.L_7 - .L_6)
	.align		4
.L_6:
        /*0028*/ 	.word	index@(_Z16mandelbrotKerneliiddddiP6uchar4)
        /*002c*/ 	.word	0x00000000
.L_7:


//--------------------- .nv.compat                --------------------------
	.section	.nv.compat,"",@"SHT_CUDA_COMPAT_INFO"
	.align	4
        /*0000*/ 	.byte	0x02, 0x09, 0x00, 0x00, 0x02, 0x02, 0x01, 0x00, 0x02, 0x05, 0x05, 0x00, 0x03, 0x07, 0x01, 0x01
        /*0010*/ 	.byte	0x02, 0x03, 0x00, 0x00, 0x02, 0x06, 0x01, 0x00, 0x04, 0x0b, 0x08, 0x00, 0x01, 0x00, 0x00, 0x00
        /*0020*/ 	.byte	0x00, 0x00, 0x00, 0x00


//--------------------- .nv.info._Z16mandelbrotKerneliiddddiP6uchar4 --------------------------
	.section	.nv.info._Z16mandelbrotKerneliiddddiP6uchar4,"",@"SHT_CUDA_INFO"
	.sectionflags	@""
	.align	4


	//----- nvinfo : EIATTR_CUDA_API_VERSION
	.align		4
        /*0000*/ 	.byte	0x04, 0x37
        /*0002*/ 	.short	(.L_9 - .L_8)
.L_8:
        /*0004*/ 	.word	0x00000082


	//----- nvinfo : EIATTR_KPARAM_INFO
	.align		4
.L_9:
        /*0008*/ 	.byte	0x04, 0x17
        /*000a*/ 	.short	(.L_11 - .L_10)
.L_10:
        /*000c*/ 	.word	0x00000000
        /*0010*/ 	.short	0x0007
        /*0012*/ 	.short	0x0030
        /*0014*/ 	.byte	0x00, 0xf5, 0x21, 0x00


	//----- nvinfo : EIATTR_KPARAM_INFO
	.align		4
.L_11:
        /*0018*/ 	.byte	0x04, 0x17
        /*001a*/ 	.short	(.L_13 - .L_12)
.L_12:
        /*001c*/ 	.word	0x00000000
        /*0020*/ 	.short	0x0006
        /*0022*/ 	.short	0x0028
        /*0024*/ 	.byte	0x00, 0xf0, 0x11, 0x00


	//----- nvinfo : EIATTR_KPARAM_INFO
	.align		4
.L_13:
        /*0028*/ 	.byte	0x04, 0x17
        /*002a*/ 	.short	(.L_15 - .L_14)
.L_14:
        /*002c*/ 	.word	0x00000000
        /*0030*/ 	.short	0x0005
        /*0032*/ 	.short	0x0020
        /*0034*/ 	.byte	0x00, 0xf0, 0x21, 0x00


	//----- nvinfo : EIATTR_KPARAM_INFO
	.align		4
.L_15:
        /*0038*/ 	.byte	0x04, 0x17
        /*003a*/ 	.short	(.L_17 - .L_16)
.L_16:
        /*003c*/ 	.word	0x00000000
        /*0040*/ 	.short	0x0004
        /*0042*/ 	.short	0x0018
        /*0044*/ 	.byte	0x00, 0xf0, 0x21, 0x00


	//----- nvinfo : EIATTR_KPARAM_INFO
	.align		4
.L_17:
        /*0048*/ 	.byte	0x04, 0x17
        /*004a*/ 	.short	(.L_19 - .L_18)
.L_18:
        /*004c*/ 	.word	0x00000000
        /*0050*/ 	.short	0x0003
        /*0052*/ 	.short	0x0010
        /*0054*/ 	.byte	0x00, 0xf0, 0x21, 0x00


	//----- nvinfo : EIATTR_KPARAM_INFO
	.align		4
.L_19:
        /*0058*/ 	.byte	0x04, 0x17
        /*005a*/ 	.short	(.L_21 - .L_20)
.L_20:
        /*005c*/ 	.word	0x00000000
        /*0060*/ 	.short	0x0002
        /*0062*/ 	.short	0x0008
        /*0064*/ 	.byte	0x00, 0xf0, 0x21, 0x00


	//----- nvinfo : EIATTR_KPARAM_INFO
	.align		4
.L_21:
        /*0068*/ 	.byte	0x04, 0x17
        /*006a*/ 	.short	(.L_23 - .L_22)
.L_22:
        /*006c*/ 	.word	0x00000000
        /*0070*/ 	.short	0x0001
        /*0072*/ 	.short	0x0004
        /*0074*/ 	.byte	0x00, 0xf0, 0x11, 0x00


	//----- nvinfo : EIATTR_KPARAM_INFO
	.align		4
.L_23:
        /*0078*/ 	.byte	0x04, 0x17
        /*007a*/ 	.short	(.L_25 - .L_24)
.L_24:
        /*007c*/ 	.word	0x00000000
        /*0080*/ 	.short	0x0000
        /*0082*/ 	.short	0x0000
        /*0084*/ 	.byte	0x00, 0xf0, 0x11, 0x00


	//----- nvinfo : EIATTR_SPARSE_MMA_MASK
	.align		4
.L_25:
        /*0088*/ 	.byte	0x03, 0x50
        /*008a*/ 	.short	0x0000


	//----- nvinfo : EIATTR_MAXREG_COUNT
	.align		4
        /*008c*/ 	.byte	0x03, 0x1b
        /*008e*/ 	.short	0x00ff


	//----- nvinfo : EIATTR_MERCURY_ISA_VERSION
	.align		4
        /*0090*/ 	.byte	0x03, 0x5f
        /*0092*/ 	.short	0x0101


	//----- nvinfo : EIATTR_VRC_CTA_INIT_COUNT
	.align		4
        /*0094*/ 	.byte	0x02, 0x4a
	.zero		1
	.zero		1


	//----- nvinfo : EIATTR_EXIT_INSTR_OFFSETS
	.align		4
        /*0098*/ 	.byte	0x04, 0x1c
        /*009a*/ 	.short	(.L_27 - .L_26)


	//   ....[0]....
.L_26:
        /*009c*/ 	.word	0x000000c0


	//   ....[1]....
        /*00a0*/ 	.word	0x00000960


	//----- nvinfo : EIATTR_CRS_STACK_SIZE
	.align		4
.L_27:
        /*00a4*/ 	.byte	0x04, 0x1e
        /*00a6*/ 	.short	(.L_29 - .L_28)
.L_28:
        /*00a8*/ 	.word	0x00000000


	//----- nvinfo : EIATTR_CBANK_PARAM_SIZE
	.align		4
.L_29:
        /*00ac*/ 	.byte	0x03, 0x19
        /*00ae*/ 	.short	0x0038


	//----- nvinfo : EIATTR_PARAM_CBANK
	.align		4
        /*00b0*/ 	.byte	0x04, 0x0a
        /*00b2*/ 	.short	(.L_31 - .L_30)
	.align		4
.L_30:
        /*00b4*/ 	.word	index@(.nv.constant0._Z16mandelbrotKerneliiddddiP6uchar4)
        /*00b8*/ 	.short	0x0380
        /*00ba*/ 	.short	0x0038


	//----- nvinfo : EIATTR_SW_WAR
	.align		4
.L_31:
        /*00bc*/ 	.byte	0x04, 0x36
        /*00be*/ 	.short	(.L_33 - .L_32)
.L_32:
        /*00c0*/ 	.word	0x00000008
.L_33:


//--------------------- .nv.callgraph             --------------------------
	.section	.nv.callgraph,"",@"SHT_CUDA_CALLGRAPH"
	.align	4
	.sectionentsize	8
	.align		4
        /*0000*/ 	.word	0x00000000
	.align		4
        /*0004*/ 	.word	0xffffffff
	.align		4
        /*0008*/ 	.word	0x00000000
	.align		4
        /*000c*/ 	.word	0xfffffffe
	.align		4
        /*0010*/ 	.word	0x00000000
	.align		4
        /*0014*/ 	.word	0xfffffffd
	.align		4
        /*0018*/ 	.word	0x00000000
	.align		4
        /*001c*/ 	.word	0xfffffffc


//--------------------- .text._Z16mandelbrotKerneliiddddiP6uchar4 --------------------------
	.section	.text._Z16mandelbrotKerneliiddddiP6uchar4,"ax",@progbits
	.align	128
        .global         _Z16mandelbrotKerneliiddddiP6uchar4
        .type           _Z16mandelbrotKerneliiddddiP6uchar4,@function
        .size           _Z16mandelbrotKerneliiddddiP6uchar4,(.L_x_15 - _Z16mandelbrotKerneliiddddiP6uchar4)
        .other          _Z16mandelbrotKerneliiddddiP6uchar4,@"STO_CUDA_ENTRY STV_DEFAULT"
_Z16mandelbrotKerneliiddddiP6uchar4:
.text._Z16mandelbrotKerneliiddddiP6uchar4:
[----:B------:R-:W-:Y:S01]  /*0000*/  LDC R1, c[0x0][0x37c] ;  /* 0x0000df00ff017b82 */ /* 0x000fe20000000800 */
[----:B------:R-:W0:Y:S07]  /*0010*/  S2R R2, SR_TID.Y ;  /* 0x0000000000027919 */ /* 0x000e2e0000002200 */
[----:B------:R-:W1:Y:S01]  /*0020*/  LDC R0, c[0x0][0x360] ;  /* 0x0000d800ff007b82 */ /* 0x000e620000000800 */
[----:B------:R-:W2:Y:S01]  /*0030*/  LDCU.64 UR6, c[0x0][0x380] ;  /* 0x00007000ff0677ac */ /* 0x000ea20008000a00 */
[----:B------:R-:W1:Y:S06]  /*0040*/  S2R R3, SR_TID.X ;  /* 0x0000000000037919 */ /* 0x000e6c0000002100 */
[----:B------:R-:W0:Y:S08]  /*0050*/  S2UR UR5, SR_CTAID.Y ;  /* 0x00000000000579c3 */ /* 0x000e300000002600 */
[----:B------:R-:W0:Y:S08]  /*0060*/  LDC R7, c[0x0][0x364] ;  /* 0x0000d900ff077b82 */ /* 0x000e300000000800 */
[----:B------:R-:W1:Y:S01]  /*0070*/  S2UR UR4, SR_CTAID.X ;  /* 0x00000000000479c3 */ /* 0x000e620000002500 */
[----:B0-----:R-:W-:-:S05]  /*0080*/  IMAD R7, R7, UR5, R2 ;  /* 0x0000000507077c24 */ /* 0x001fca000f8e0202 */
[----:B--2---:R-:W-:Y:S01]  /*0090*/  ISETP.GE.AND P0, PT, R7, UR7, PT ;  /* 0x0000000707007c0c */ /* 0x004fe2000bf06270 */
[----:B-1----:R-:W-:-:S05]  /*00a0*/  IMAD R0, R0, UR4, R3 ;  /* 0x0000000400007c24 */ /* 0x002fca000f8e0203 */
[----:B------:R-:W-:-:S13]  /*00b0*/  ISETP.GE.OR P0, PT, R0, UR6, P0 ;  /* 0x0000000600007c0c */ /* 0x000fda0008706670 */
[----:B------:R-:W-:Y:S05]  /*00c0*/  @P0 EXIT ;  /* 0x000000000000094d */ /* 0x000fea0003800000 */
[----:B------:R-:W0:Y:S01]  /*00d0*/  I2F.F64 R4, UR6 ;  /* 0x0000000600047d12 */ /* 0x000e220008201c00 */
[----:B------:R-:W-:Y:S01]  /*00e0*/  IMAD.MOV.U32 R2, RZ, RZ, 0x1 ;  /* 0x00000001ff027424 */ /* 0x000fe200078e00ff */
[----:B------:R-:W-:Y:S06]  /*00f0*/  BSSY.RECONVERGENT B0, `(.L_x_0) ;  /* 0x0000017000007945 */ /* 0x000fec0003800200 */
[----:B0-----:R-:W0:Y:S02]  /*0100*/  MUFU.RCP64H R3, R5 ;  /* 0x0000000500037308 */ /* 0x001e240000001800 */
[----:B0-----:R-:W-:-:S08]  /*0110*/  DFMA R8, -R4, R2, 1 ;  /* 0x3ff000000408742b */ /* 0x001fd00000000102 */
[----:B------:R-:W-:-:S08]  /*0120*/  DFMA R8, R8, R8, R8 ;  /* 0x000000080808722b */ /* 0x000fd00000000008 */
[----:B------:R-:W-:Y:S02]  /*0130*/  DFMA R2, R2, R8, R2 ;  /* 0x000000080202722b */ /* 0x000fe40000000002 */
[----:B------:R-:W0:Y:S06]  /*0140*/  I2F.F64 R8, R0 ;  /* 0x0000000000087312 */ /* 0x000e2c0000201c00 */
[----:B------:R-:W-:-:S08]  /*0150*/  DFMA R10, -R4, R2, 1 ;  /* 0x3ff00000040a742b */ /* 0x000fd00000000102 */
[----:B------:R-:W-:Y:S01]  /*0160*/  DFMA R2, R2, R10, R2 ;  /* 0x0000000a0202722b */ /* 0x000fe20000000002 */
[----:B0-----:R-:W-:-:S07]  /*0170*/  FSETP.GEU.AND P1, PT, |R9|, 6.5827683646048100446e-37, PT ;  /* 0x036000000900780b */ /* 0x001fce0003f2e200 */
[----:B------:R-:W-:-:S08]  /*0180*/  DMUL R10, R8, R2 ;  /* 0x00000002080a7228 */ /* 0x000fd00000000000 */
[----:B------:R-:W-:-:S08]  /*0190*/  DFMA R12, -R4, R10, R8 ;  /* 0x0000000a040c722b */ /* 0x000fd00000000108 */
[----:B------:R-:W-:-:S10]  /*01a0*/  DFMA R2, R2, R12, R10 ;  /* 0x0000000c0202722b */ /* 0x000fd4000000000a */
[----:B------:R-:W-:-:S05]  /*01b0*/  FFMA R6, RZ, R5, R3 ;  /* 0x00000005ff067223 */ /* 0x000fca0000000003 */
[----:B------:R-:W-:-:S13]  /*01c0*/  FSETP.GT.AND P0, PT, |R6|, 1.469367938527859385e-39, PT ;  /* 0x001000000600780b */ /* 0x000fda0003f04200 */
[----:B------:R-:W-:Y:S05]  /*01d0*/  @P0 BRA P1, `(.L_x_1) ;  /* 0x0000000000200947 */ /* 0x000fea0000800000 */
[----:B------:R-:W-:Y:S01]  /*01e0*/  IMAD.MOV.U32 R14, RZ, RZ, R8 ;  /* 0x000000ffff0e7224 */ /* 0x000fe200078e0008 */
[----:B------:R-:W-:Y:S01]  /*01f0*/  MOV R6, 0x240 ;  /* 0x0000024000067802 */ /* 0x000fe20000000f00 */
[----:B------:R-:W-:Y:S02]  /*0200*/  IMAD.MOV.U32 R15, RZ, RZ, R9 ;  /* 0x000000ffff0f7224 */ /* 0x000fe400078e0009 */
[----:B------:R-:W-:Y:S02]  /*0210*/  IMAD.MOV.U32 R8, RZ, RZ, R4 ;  /* 0x000000ffff087224 */ /* 0x000fe400078e0004 */
[----:B------:R-:W-:-:S07]  /*0220*/  IMAD.MOV.U32 R11, RZ, RZ, R5 ;  /* 0x000000ffff0b7224 */ /* 0x000fce00078e0005 */
[----:B------:R-:W-:Y:S05]  /*0230*/  CALL.REL.NOINC `($__internal_0_$__cuda_sm20_div_rn_f64_full) ;  /* 0x0000000400cc7944 */ /* 0x000fea0003c00000 */
[----:B------:R-:W-:Y:S02]  /*0240*/  IMAD.MOV.U32 R2, RZ, RZ, R14 ;  /* 0x000000ffff027224 */ /* 0x000fe400078e000e */
[----:B------:R-:W-:-:S07]  /*0250*/  IMAD.MOV.U32 R3, RZ, RZ, R15 ;  /* 0x000000ffff037224 */ /* 0x000fce00078e000f */
.L_x_1:
[----:B------:R-:W-:Y:S05]  /*0260*/  BSYNC.RECONVERGENT B0 ;  /* 0x0000000000007941 */ /* 0x000fea0003800200 */
.L_x_0:
[----:B------:R-:W0:Y:S01]  /*0270*/  LDCU UR4, c[0x0][0x384] ;  /* 0x00007080ff0477ac */ /* 0x000e220008000800 */
[----:B------:R-:W-:Y:S01]  /*0280*/  IMAD.MOV.U32 R4, RZ, RZ, 0x1 ;  /* 0x00000001ff047424 */ /* 0x000fe200078e00ff */
[----:B------:R-:W1:Y:S01]  /*0290*/  LDC.64 R16, c[0x0][0x388] ;  /* 0x0000e200ff107b82 */ /* 0x000e620000000a00 */
[----:B------:R-:W-:Y:S01]  /*02a0*/  BSSY.RECONVERGENT B0, `(.L_x_2) ;  /* 0x000001a000007945 */ /* 0x000fe20003800200 */
[----:B0-----:R-:W0:Y:S01]  /*02b0*/  I2F.F64.U32 R8, UR4 ;  /* 0x0000000400087d12 */ /* 0x001e220008201800 */
[----:B------:R-:W1:Y:S07]  /*02c0*/  LDCU.64 UR4, c[0x0][0x390] ;  /* 0x00007200ff0477ac */ /* 0x000e6e0008000a00 */
[----:B0-----:R-:W0:Y:S02]  /*02d0*/  MUFU.RCP64H R5, R9 ;  /* 0x0000000900057308 */ /* 0x001e240000001800 */
[----:B0-----:R-:W-:-:S08]  /*02e0*/  DFMA R10, -R8, R4, 1 ;  /* 0x3ff00000080a742b */ /* 0x001fd00000000104 */
[----:B------:R-:W-:-:S08]  /*02f0*/  DFMA R10, R10, R10, R10 ;  /* 0x0000000a0a0a722b */ /* 0x000fd0000000000a */
[----:B------:R-:W-:Y:S02]  /*0300*/  DFMA R4, R4, R10, R4 ;  /* 0x0000000a0404722b */ /* 0x000fe40000000004 */
[----:B------:R-:W0:Y:S06]  /*0310*/  I2F.F64.U32 R10, R7 ;  /* 0x00000007000a7312 */ /* 0x000e2c0000201800 */
[----:B------:R-:W-:-:S08]  /*0320*/  DFMA R12, -R8, R4, 1 ;  /* 0x3ff00000080c742b */ /* 0x000fd00000000104 */
[----:B------:R-:W-:Y:S01]  /*0330*/  DFMA R4, R4, R12, R4 ;  /* 0x0000000c0404722b */ /* 0x000fe20000000004 */
[----:B0-----:R-:W-:-:S07]  /*0340*/  FSETP.GEU.AND P1, PT, |R11|, 6.5827683646048100446e-37, PT ;  /* 0x036000000b00780b */ /* 0x001fce0003f2e200 */
[----:B------:R-:W-:-:S08]  /*0350*/  DMUL R12, R10, R4 ;  /* 0x000000040a0c7228 */ /* 0x000fd00000000000 */
[----:B------:R-:W-:-:S08]  /*0360*/  DFMA R14, -R8, R12, R10 ;  /* 0x0000000c080e722b */ /* 0x000fd0000000010a */
[----:B------:R-:W-:Y:S02]  /*0370*/  DFMA R4, R4, R14, R12 ;  /* 0x0000000e0404722b */ /* 0x000fe4000000000c */
[----:B-1----:R-:W-:-:S08]  /*0380*/  DADD R12, -R16, UR4 ;  /* 0x00000004100c7e29 */ /* 0x002fd00008000100 */
[----:B------:R-:W-:Y:S01]  /*0390*/  FFMA R6, RZ, R9, R5 ;  /* 0x00000009ff067223 */ /* 0x000fe20000000005 */
[----:B------:R-:W-:-:S04]  /*03a0*/  DFMA R2, R12, R2, R16 ;  /* 0x000000020c02722b */ /* 0x000fc80000000010 */
[----:B------:R-:W-:-:S13]  /*03b0*/  FSETP.GT.AND P0, PT, |R6|, 1.469367938527859385e-39, PT ;  /* 0x001000000600780b */ /* 0x000fda0003f04200 */
[----:B------:R-:W-:Y:S05]  /*03c0*/  @P0 BRA P1, `(.L_x_3) ;  /* 0x00000000001c0947 */ /* 0x000fea0000800000 */
[----:B------:R-:W-:Y:S01]  /*03d0*/  IMAD.MOV.U32 R15, RZ, RZ, R11 ;  /* 0x000000ffff0f7224 */ /* 0x000fe200078e000b */
[----:B------:R-:W-:Y:S01]  /*03e0*/  MOV R6, 0x420 ;  /* 0x0000042000067802 */ /* 0x000fe20000000f00 */
[----:B------:R-:W-:Y:S02]  /*03f0*/  IMAD.MOV.U32 R14, RZ, RZ, R10 ;  /* 0x000000ffff0e7224 */ /* 0x000fe400078e000a */
[----:B------:R-:W-:-:S07]  /*0400*/  IMAD.MOV.U32 R11, RZ, RZ, R9 ;  /* 0x000000ffff0b7224 */ /* 0x000fce00078e0009 */
[----:B------:R-:W-:Y:S05]  /*0410*/  CALL.REL.NOINC `($__internal_0_$__cuda_sm20_div_rn_f64_full) ;  /* 0x0000000400547944 */ /* 0x000fea0003c00000 */
[----:B------:R-:W-:Y:S02]  /*0420*/  IMAD.MOV.U32 R4, RZ, RZ, R14 ;  /* 0x000000ffff047224 */ /* 0x000fe400078e000e */
[----:B------:R-:W-:-:S07]  /*0430*/  IMAD.MOV.U32 R5, RZ, RZ, R15 ;  /* 0x000000ffff057224 */ /* 0x000fce00078e000f */
.L_x_3:
[----:B------:R-:W-:Y:S05]  /*0440*/  BSYNC.RECONVERGENT B0 ;  /* 0x0000000000007941 */ /* 0x000fea0003800200 */
.L_x_2:
[----:B------:R-:W0:Y:S01]  /*0450*/  LDC.64 R10, c[0x0][0x398] ;  /* 0x0000e600ff0a7b82 */ /* 0x000e220000000a00 */
[----:B------:R-:W1:Y:S01]  /*0460*/  LDCU UR6, c[0x0][0x3a8] ;  /* 0x00007500ff0677ac */ /* 0x000e620008000800 */
[----:B------:R-:W0:Y:S01]  /*0470*/  LDCU.64 UR4, c[0x0][0x3a0] ;  /* 0x00007400ff0477ac */ /* 0x000e220008000a00 */
[----:B-1----:R-:W-:Y:S01]  /*0480*/  UISETP.GE.AND UP0, UPT, UR6, 0x1, UPT ;  /* 0x000000010600788c */ /* 0x002fe2000bf06270 */
[----:B0-----:R-:W-:-:S08]  /*0490*/  DADD R8, -R10, UR4 ;  /* 0x000000040a087e29 */ /* 0x001fd00008000100 */
[----:B------:R-:W-:Y:S01]  /*04a0*/  DFMA R14, R8, R4, R10 ;  /* 0x00000004080e722b */ /* 0x000fe2000000000a */
[----:B------:R-:W-:Y:S01]  /*04b0*/  CS2R R4, SRZ ;  /* 0x0000000000047805 */ /* 0x000fe2000001ff00 */
[----:B------:R-:W-:Y:S09]  /*04c0*/  BRA.U !UP0, `(.L_x_4) ;  /* 0x00000001084c7547 */ /* 0x000ff2000b800000 */
[----:B------:R-:W-:Y:S01]  /*04d0*/  BSSY.RECONVERGENT B0, `(.L_x_5) ;  /* 0x0000011000007945 */ /* 0x000fe20003800200 */
[----:B------:R-:W-:Y:S01]  /*04e0*/  IMAD.MOV.U32 R6, RZ, RZ, RZ ;  /* 0x000000ffff067224 */ /* 0x000fe200078e00ff */
[----:B------:R-:W-:Y:S02]  /*04f0*/  CS2R R4, SRZ ;  /* 0x0000000000047805 */ /* 0x000fe4000001ff00 */
[----:B------:R-:W-:Y:S02]  /*0500*/  CS2R R8, SRZ ;  /* 0x0000000000087805 */ /* 0x000fe4000001ff00 */
[----:B------:R-:W-:Y:S02]  /*0510*/  CS2R R10, SRZ ;  /* 0x00000000000a7805 */ /* 0x000fe4000001ff00 */
[----:B------:R-:W-:-:S07]  /*0520*/  CS2R R12, SRZ ;  /* 0x00000000000c7805 */ /* 0x000fce000001ff00 */
.L_x_6:
[----:B------:R-:W-:Y:S01]  /*0530*/  DADD R4, R8, -R4 ;  /* 0x0000000008047229 */ /* 0x000fe20000000804 */
[----:B------:R-:W-:Y:S01]  /*0540*/  VIADD R6, R6, 0x1 ;  /* 0x0000000106067836 */ /* 0x000fe20000000000 */
[----:B------:R-:W-:-:S04]  /*0550*/  DADD R8, R12, R12 ;  /* 0x000000000c087229 */ /* 0x000fc8000000000c */
[----:B------:R-:W-:Y:S02]  /*0560*/  ISETP.GE.AND P0, PT, R6, UR6, PT ;  /* 0x0000000606007c0c */ /* 0x000fe4000bf06270 */
[----:B------:R-:W-:Y:S02]  /*0570*/  DADD R12, R2, R4 ;  /* 0x00000000020c7229 */ /* 0x000fe40000000004 */
[----:B------:R-:W-:-:S06]  /*0580*/  DFMA R10, R8, R10, R14 ;  /* 0x0000000a080a722b */ /* 0x000fcc000000000e */
[----:B------:R-:W-:Y:S02]  /*0590*/  DMUL R8, R12, R12 ;  /* 0x0000000c0c087228 */ /* 0x000fe40000000000 */
[----:B------:R-:W-:-:S08]  /*05a0*/  DMUL R4, R10, R10 ;  /* 0x0000000a0a047228 */ /* 0x000fd00000000000 */
[----:B------:R-:W-:-:S08]  /*05b0*/  DADD R16, R8, R4 ;  /* 0x0000000008107229 */ /* 0x000fd00000000004 */
[----:B------:R-:W-:-:S14]  /*05c0*/  DSETP.LT.AND P1, PT, R16, 4, PT ;  /* 0x401000001000742a */ /* 0x000fdc0003f21000 */
[----:B------:R-:W-:Y:S05]  /*05d0*/  @!P0 BRA P1, `(.L_x_6) ;  /* 0xfffffffc00d48947 */ /* 0x000fea000083ffff */
[----:B------:R-:W-:Y:S05]  /*05e0*/  BSYNC.RECONVERGENT B0 ;  /* 0x0000000000007941 */ /* 0x000fea0003800200 */
.L_x_5:
[----:B------:R0:W1:Y:S02]  /*05f0*/  I2F.F64.U32 R4, R6 ;  /* 0x0000000600047312 */ /* 0x0000640000201800 */
.L_x_4:
[----:B------:R-:W2:Y:S01]  /*0600*/  I2F.F64 R8, UR6 ;  /* 0x0000000600087d12 */ /* 0x000ea20008201c00 */
[----:B------:R-:W-:Y:S01]  /*0610*/  IMAD.MOV.U32 R2, RZ, RZ, 0x1 ;  /* 0x00000001ff027424 */ /* 0x000fe200078e00ff */
[----:B-1----:R-:W-:Y:S01]  /*0620*/  FSETP.GEU.AND P1, PT, |R5|, 6.5827683646048100446e-37, PT ;  /* 0x036000000500780b */ /* 0x002fe20003f2e200 */
[----:B------:R-:W1:Y:S01]  /*0630*/  LDCU.64 UR4, c[0x0][0x358] ;  /* 0x00006b00ff0477ac */ /* 0x000e620008000a00 */
[----:B------:R-:W-:Y:S04]  /*0640*/  BSSY.RECONVERGENT B0, `(.L_x_7) ;  /* 0x0000014000007945 */ /* 0x000fe80003800200 */
[----:B--2---:R-:W2:Y:S02]  /*0650*/  MUFU.RCP64H R3, R9 ;  /* 0x0000000900037308 */ /* 0x004ea40000001800 */
[----:B--2---:R-:W-:-:S08]  /*0660*/  DFMA R10, -R8, R2, 1 ;  /* 0x3ff00000080a742b */ /* 0x004fd00000000102 */
[----:B------:R-:W-:-:S08]  /*0670*/  DFMA R10, R10, R10, R10 ;  /* 0x0000000a0a0a722b */ /* 0x000fd0000000000a */
[----:B------:R-:W-:-:S08]  /*0680*/  DFMA R10, R2, R10, R2 ;  /* 0x0000000a020a722b */ /* 0x000fd00000000002 */
[----:B------:R-:W-:-:S08]  /*0690*/  DFMA R2, -R8, R10, 1 ;  /* 0x3ff000000802742b */ /* 0x000fd0000000010a */
[----:B------:R-:W-:-:S08]  /*06a0*/  DFMA R2, R10, R2, R10 ;  /* 0x000000020a02722b */ /* 0x000fd0000000000a */
[----:B------:R-:W-:-:S08]  /*06b0*/  DMUL R10, R2, R4 ;  /* 0x00000004020a7228 */ /* 0x000fd00000000000 */
[----:B------:R-:W-:-:S08]  /*06c0*/  DFMA R12, -R8, R10, R4 ;  /* 0x0000000a080c722b */ /* 0x000fd00000000104 */
[----:B------:R-:W-:-:S10]  /*06d0*/  DFMA R2, R2, R12, R10 ;  /* 0x0000000c0202722b */ /* 0x000fd4000000000a */
[----:B0-----:R-:W-:-:S05]  /*06e0*/  FFMA R6, RZ, R9, R3 ;  /* 0x00000009ff067223 */ /* 0x001fca0000000003 */
[----:B------:R-:W-:-:S13]  /*06f0*/  FSETP.GT.AND P0, PT, |R6|, 1.469367938527859385e-39, PT ;  /* 0x001000000600780b */ /* 0x000fda0003f04200 */
[----:B-1----:R-:W-:Y:S05]  /*0700*/  @P0 BRA P1, `(.L_x_8) ;  /* 0x00000000001c0947 */ /* 0x002fea0000800000 */
[----:B------:R-:W-:Y:S01]  /*0710*/  IMAD.MOV.U32 R14, RZ, RZ, R4 ;  /* 0x000000ffff0e7224 */ /* 0x000fe200078e0004 */
[----:B------:R-:W-:Y:S01]  /*0720*/  MOV R6, 0x760 ;  /* 0x0000076000067802 */ /* 0x000fe20000000f00 */
[----:B------:R-:W-:Y:S02]  /*0730*/  IMAD.MOV.U32 R15, RZ, RZ, R5 ;  /* 0x000000ffff0f7224 */ /* 0x000fe400078e0005 */
[----:B------:R-:W-:-:S07]  /*0740*/  IMAD.MOV.U32 R11, RZ, RZ, R9 ;  /* 0x000000ffff0b7224 */ /* 0x000fce00078e0009 */
[----:B------:R-:W-:Y:S05]  /*0750*/  CALL.REL.NOINC `($__internal_0_$__cuda_sm20_div_rn_f64_full) ;  /* 0x0000000000847944 */ /* 0x000fea0003c00000 */
[----:B------:R-:W-:Y:S02]  /*0760*/  IMAD.MOV.U32 R2, RZ, RZ, R14 ;  /* 0x000000ffff027224 */ /* 0x000fe400078e000e */
[----:B------:R-:W-:-:S07]  /*0770*/  IMAD.MOV.U32 R3, RZ, RZ, R15 ;  /* 0x000000ffff037224 */ /* 0x000fce00078e000f */
.L_x_8:
[----:B------:R-:W-:Y:S05]  /*0780*/  BSYNC.RECONVERGENT B0 ;  /* 0x0000000000007941 */ /* 0x000fea0003800200 */
.L_x_7:
[----:B------:R-:W-:Y:S01]  /*0790*/  DADD R4, -R2, 1 ;  /* 0x3ff0000002047429 */ /* 0x000fe20000000100 */
[----:B------:R-:W0:Y:S01]  /*07a0*/  LDCU UR7, c[0x0][0x380] ;  /* 0x00007000ff0777ac */ /* 0x000e220008000800 */
[----:B------:R-:W-:-:S06]  /*07b0*/  UMOV UR6, 0x3340 ;  /* 0x0000334000067882 */ /* 0x000fcc0000000000 */
[C---:B------:R-:W-:Y:S02]  /*07c0*/  DMUL R8, R4.reuse, 9 ;  /* 0x4022000004087828 */ /* 0x040fe40000000000 */
[C---:B------:R-:W-:Y:S02]  /*07d0*/  DMUL R10, R4.reuse, 15 ;  /* 0x402e0000040a7828 */ /* 0x040fe40000000000 */
[----:B------:R-:W-:-:S04]  /*07e0*/  DMUL R12, R4, 8.5 ;  /* 0x40210000040c7828 */ /* 0x000fc80000000000 */
[----:B------:R-:W-:Y:S02]  /*07f0*/  DMUL R8, R8, R2 ;  /* 0x0000000208087228 */ /* 0x000fe40000000000 */
[C---:B------:R-:W-:Y:S01]  /*0800*/  DMUL R10, R4.reuse, R10 ;  /* 0x0000000a040a7228 */ /* 0x040fe20000000000 */
[----:B0-----:R-:W-:Y:S01]  /*0810*/  IMAD R7, R7, UR7, R0 ;  /* 0x0000000707077c24 */ /* 0x001fe2000f8e0200 */
[----:B------:R-:W-:-:S04]  /*0820*/  DMUL R12, R4, R12 ;  /* 0x0000000c040c7228 */ /* 0x000fc80000000000 */
[-C--:B------:R-:W-:Y:S02]  /*0830*/  DMUL R8, R8, R2.reuse ;  /* 0x0000000208087228 */ /* 0x080fe40000000000 */
[----:B------:R-:W-:Y:S02]  /*0840*/  DMUL R10, R10, R2 ;  /* 0x000000020a0a7228 */ /* 0x000fe40000000000 */
[----:B------:R-:W-:Y:S01]  /*0850*/  DMUL R12, R4, R12 ;  /* 0x0000000c040c7228 */ /* 0x000fe20000000000 */
[----:B------:R-:W-:-:S03]  /*0860*/  IMAD.U32 R5, RZ, RZ, UR6 ;  /* 0x00000006ff057e24 */ /* 0x000fc6000f8e00ff */
[-C--:B------:R-:W-:Y:S02]  /*0870*/  DMUL R8, R8, R2.reuse ;  /* 0x0000000208087228 */ /* 0x080fe40000000000 */
[-C--:B------:R-:W-:Y:S02]  /*0880*/  DMUL R10, R10, R2.reuse ;  /* 0x000000020a0a7228 */ /* 0x080fe40000000000 */
[----:B------:R-:W-:Y:S01]  /*0890*/  DMUL R12, R12, R2 ;  /* 0x000000020c0c7228 */ /* 0x000fe20000000000 */
[----:B------:R-:W0:Y:S03]  /*08a0*/  LDC.64 R2, c[0x0][0x3b0] ;  /* 0x0000ec00ff027b82 */ /* 0x000e260000000a00 */
[----:B------:R-:W-:Y:S02]  /*08b0*/  DMUL R8, R8, 255 ;  /* 0x406fe00008087828 */ /* 0x000fe40000000000 */
[----:B------:R-:W-:-:S02]  /*08c0*/  DMUL R10, R10, 255 ;  /* 0x406fe0000a0a7828 */ /* 0x000fc40000000000 */
[----:B------:R-:W-:-:S06]  /*08d0*/  DMUL R12, R12, 255 ;  /* 0x406fe0000c0c7828 */ /* 0x000fcc0000000000 */
[----:B------:R-:W-:Y:S08]  /*08e0*/  F2I.F64.TRUNC R8, R8 ;  /* 0x0000000800087311 */ /* 0x000ff0000030d100 */
[----:B------:R-:W1:Y:S01]  /*08f0*/  F2I.F64.TRUNC R11, R10 ;  /* 0x0000000a000b7311 */ /* 0x000e62000030d100 */
[----:B0-----:R-:W-:-:S07]  /*0900*/  IMAD.WIDE R2, R7, 0x4, R2 ;  /* 0x0000000407027825 */ /* 0x001fce00078e0202 */
[----:B------:R-:W0:Y:S01]  /*0910*/  F2I.F64.TRUNC R12, R12 ;  /* 0x0000000c000c7311 */ /* 0x000e22000030d100 */
[----:B-1----:R-:W-:Y:S02]  /*0920*/  PRMT R0, R8, 0x3340, R11 ;  /* 0x0000334008007816 */ /* 0x002fe4000000000b */
[----:B0-----:R-:W-:-:S04]  /*0930*/  PRMT R5, R12, R5, 0xffff ;  /* 0x0000ffff0c057416 */ /* 0x001fc80000000005 */
[----:B------:R-:W-:-:S05]  /*0940*/  PRMT R5, R0, 0x5410, R5 ;  /* 0x0000541000057816 */ /* 0x000fca0000000005 */
[----:B------:R-:W-:Y:S01]  /*0950*/  STG.E desc[UR4][R2.64], R5 ;  /* 0x0000000502007986 */ /* 0x000fe2000c101904 */
[----:B------:R-:W-:Y:S05]  /*0960*/  EXIT ;  /* 0x000000000000794d */ /* 0x000fea0003800000 */
        .weak           $__internal_0_$__cuda_sm20_div_rn_f64_full
        .type           $__internal_0_$__cuda_sm20_div_rn_f64_full,@function
        .size           $__internal_0_$__cuda_sm20_div_rn_f64_full,(.L_x_15 - $__internal_0_$__cuda_sm20_div_rn_f64_full)
$__internal_0_$__cuda_sm20_div_rn_f64_full:
[C---:B------:R-:W-:Y:S01]  /*0970*/  FSETP.GEU.AND P0, PT, |R11|.reuse, 1.469367938527859385e-39, PT ;  /* 0x001000000b00780b */ /* 0x040fe20003f0e200 */
[--C-:B------:R-:W-:Y:S01]  /*0980*/  IMAD.MOV.U32 R10, RZ, RZ, R8.reuse ;  /* 0x000000ffff0a7224 */ /* 0x100fe200078e0008 */
[C---:B------:R-:W-:Y:S01]  /*0990*/  LOP3.LUT R12, R11.reuse, 0x800fffff, RZ, 0xc0, !PT ;  /* 0x800fffff0b0c7812 */ /* 0x040fe200078ec0ff */
[----:B------:R-:W-:Y:S01]  /*09a0*/  IMAD.MOV.U32 R9, RZ, RZ, R15 ;  /* 0x000000ffff097224 */ /* 0x000fe200078e000f */
[----:B------:R-:W-:Y:S01]  /*09b0*/  LOP3.LUT R20, R11, 0x7ff00000, RZ, 0xc0, !PT ;  /* 0x7ff000000b147812 */ /* 0x000fe200078ec0ff */
[----:B------:R-:W-:Y:S01]  /*09c0*/  IMAD.MOV.U32 R16, RZ, RZ, 0x1 ;  /* 0x00000001ff107424 */ /* 0x000fe200078e00ff */
[----:B------:R-:W-:Y:S01]  /*09d0*/  LOP3.LUT R13, R12, 0x3ff00000, RZ, 0xfc, !PT ;  /* 0x3ff000000c0d7812 */ /* 0x000fe200078efcff */
[----:B------:R-:W-:Y:S01]  /*09e0*/  IMAD.MOV.U32 R12, RZ, RZ, R8 ;  /* 0x000000ffff0c7224 */ /* 0x000fe200078e0008 */
[C---:B------:R-:W-:Y:S01]  /*09f0*/  FSETP.GEU.AND P2, PT, |R9|.reuse, 1.469367938527859385e-39, PT ;  /* 0x001000000900780b */ /* 0x040fe20003f4e200 */
[----:B------:R-:W-:Y:S01]  /*0a00*/  IMAD.MOV.U32 R8, RZ, RZ, R14 ;  /* 0x000000ffff087224 */ /* 0x000fe200078e000e */
[----:B------:R-:W-:Y:S01]  /*0a10*/  LOP3.LUT R15, R9, 0x7ff00000, RZ, 0xc0, !PT ;  /* 0x7ff00000090f7812 */ /* 0x000fe200078ec0ff */
[----:B------:R-:W-:Y:S02]  /*0a20*/  BSSY.RECONVERGENT B1, `(.L_x_9) ;  /* 0x0000050000017945 */ /* 0x000fe40003800200 */
[----:B------:R-:W-:Y:S01]  /*0a30*/  @!P0 DMUL R12, R10, 8.98846567431157953865e+307 ;  /* 0x7fe000000a0c8828 */ /* 0x000fe20000000000 */
[----:B------:R-:W-:-:S05]  /*0a40*/  ISETP.GE.U32.AND P1, PT, R15, R20, PT ;  /* 0x000000140f00720c */ /* 0x000fca0003f26070 */
[----:B------:R-:W0:Y:S02]  /*0a50*/  MUFU.RCP64H R17, R13 ;  /* 0x0000000d00117308 */ /* 0x000e240000001800 */
[----:B------:R-:W-:-:S04]  /*0a60*/  @!P2 LOP3.LUT R14, R11, 0x7ff00000, RZ, 0xc0, !PT ;  /* 0x7ff000000b0ea812 */ /* 0x000fc800078ec0ff */
[----:B------:R-:W-:Y:S01]  /*0a70*/  @!P2 ISETP.GE.U32.AND P3, PT, R15, R14, PT ;  /* 0x0000000e0f00a20c */ /* 0x000fe20003f66070 */
[----:B------:R-:W-:-:S05]  /*0a80*/  IMAD.MOV.U32 R14, RZ, RZ, 0x1ca00000 ;  /* 0x1ca00000ff0e7424 */ /* 0x000fca00078e00ff */
[----:B------:R-:W-:-:S04]  /*0a90*/  @!P2 SEL R19, R14, 0x63400000, !P3 ;  /* 0x634000000e13a807 */ /* 0x000fc80005800000 */
[----:B------:R-:W-:Y:S01]  /*0aa0*/  @!P2 LOP3.LUT R22, R19, 0x80000000, R9, 0xf8, !PT ;  /* 0x800000001316a812 */ /* 0x000fe200078ef809 */
[----:B0-----:R-:W-:-:S03]  /*0ab0*/  DFMA R4, R16, -R12, 1 ;  /* 0x3ff000001004742b */ /* 0x001fc6000000080c */
[----:B------:R-:W-:Y:S01]  /*0ac0*/  @!P2 LOP3.LUT R23, R22, 0x100000, RZ, 0xfc, !PT ;  /* 0x001000001617a812 */ /* 0x000fe200078efcff */
[----:B------:R-:W-:-:S04]  /*0ad0*/  @!P2 IMAD.MOV.U32 R22, RZ, RZ, RZ ;  /* 0x000000ffff16a224 */ /* 0x000fc800078e00ff */
[----:B------:R-:W-:-:S08]  /*0ae0*/  DFMA R4, R4, R4, R4 ;  /* 0x000000040404722b */ /* 0x000fd00000000004 */
[----:B------:R-:W-:Y:S01]  /*0af0*/  DFMA R16, R16, R4, R16 ;  /* 0x000000041010722b */ /* 0x000fe20000000010 */
[----:B------:R-:W-:Y:S01]  /*0b00*/  SEL R5, R14, 0x63400000, !P1 ;  /* 0x634000000e057807 */ /* 0x000fe20004800000 */
[----:B------:R-:W-:-:S03]  /*0b10*/  IMAD.MOV.U32 R4, RZ, RZ, R8 ;  /* 0x000000ffff047224 */ /* 0x000fc600078e0008 */
[----:B------:R-:W-:-:S03]  /*0b20*/  LOP3.LUT R5, R5, 0x800fffff, R9, 0xf8, !PT ;  /* 0x800fffff05057812 */ /* 0x000fc600078ef809 */
[----:B------:R-:W-:-:S03]  /*0b30*/  DFMA R18, R16, -R12, 1 ;  /* 0x3ff000001012742b */ /* 0x000fc6000000080c */
[----:B------:R-:W-:Y:S01]  /*0b40*/  @!P2 DFMA R4, R4, 2, -R22 ;  /* 0x400000000404a82b */ /* 0x000fe20000000816 */
[----:B------:R-:W-:-:S04]  /*0b50*/  IMAD.MOV.U32 R22, RZ, RZ, R15 ;  /* 0x000000ffff167224 */ /* 0x000fc800078e000f */
[----:B------:R-:W-:Y:S01]  /*0b60*/  DFMA R16, R16, R18, R16 ;  /* 0x000000121010722b */ /* 0x000fe20000000010 */
[----:B------:R-:W-:Y:S01]  /*0b70*/  IMAD.MOV.U32 R23, RZ, RZ, R20 ;  /* 0x000000ffff177224 */ /* 0x000fe200078e0014 */
[----:B------:R-:W-:-:S03]  /*0b80*/  @!P0 LOP3.LUT R23, R13, 0x7ff00000, RZ, 0xc0, !PT ;  /* 0x7ff000000d178812 */ /* 0x000fc600078ec0ff */
[----:B------:R-:W-:Y:S02]  /*0b90*/  @!P2 LOP3.LUT R22, R5, 0x7ff00000, RZ, 0xc0, !PT ;  /* 0x7ff000000516a812 */ /* 0x000fe400078ec0ff */
[----:B------:R-:W-:Y:S01]  /*0ba0*/  VIADD R25, R23, 0xffffffff ;  /* 0xffffffff17197836 */ /* 0x000fe20000000000 */
[----:B------:R-:W-:Y:S02]  /*0bb0*/  DMUL R18, R16, R4 ;  /* 0x0000000410127228 */ /* 0x000fe40000000000 */
[----:B------:R-:W-:-:S05]  /*0bc0*/  VIADD R24, R22, 0xffffffff ;  /* 0xffffffff16187836 */ /* 0x000fca0000000000 */
[----:B------:R-:W-:Y:S01]  /*0bd0*/  ISETP.GT.U32.AND P0, PT, R24, 0x7feffffe, PT ;  /* 0x7feffffe1800780c */ /* 0x000fe20003f04070 */
[----:B------:R-:W-:-:S03]  /*0be0*/  DFMA R20, R18, -R12, R4 ;  /* 0x8000000c1214722b */ /* 0x000fc60000000004 */
[----:B------:R-:W-:-:S05]  /*0bf0*/  ISETP.GT.U32.OR P0, PT, R25, 0x7feffffe, P0 ;  /* 0x7feffffe1900780c */ /* 0x000fca0000704470 */
[----:B------:R-:W-:-:S08]  /*0c00*/  DFMA R16, R16, R20, R18 ;  /* 0x000000141010722b */ /* 0x000fd00000000012 */
[----:B------:R-:W-:Y:S05]  /*0c10*/  @P0 BRA `(.L_x_10) ;  /* 0x00000000006c0947 */ /* 0x000fea0003800000 */
[----:B------:R-:W-:-:S04]  /*0c20*/  LOP3.LUT R18, R11, 0x7ff00000, RZ, 0xc0, !PT ;  /* 0x7ff000000b127812 */ /* 0x000fc800078ec0ff */
[CC--:B------:R-:W-:Y:S02]  /*0c30*/  VIADDMNMX R8, R15.reuse, -R18.reuse, 0xb9600000, !PT ;  /* 0xb96000000f087446 */ /* 0x0c0fe40007800912 */
[----:B------:R-:W-:Y:S02]  /*0c40*/  ISETP.GE.U32.AND P0, PT, R15, R18, PT ;  /* 0x000000120f00720c */ /* 0x000fe40003f06070 */
[----:B------:R-:W-:Y:S02]  /*0c50*/  VIMNMX R8, PT, PT, R8, 0x46a00000, PT ;  /* 0x46a0000008087848 */ /* 0x000fe40003fe0100 */
[----:B------:R-:W-:-:S05]  /*0c60*/  SEL R9, R14, 0x63400000, !P0 ;  /* 0x634000000e097807 */ /* 0x000fca0004000000 */
[----:B------:R-:W-:Y:S02]  /*0c70*/  IMAD.IADD R18, R8, 0x1, -R9 ;  /* 0x0000000108127824 */ /* 0x000fe400078e0a09 */
[----:B------:R-:W-:Y:S02]  /*0c80*/  IMAD.MOV.U32 R8, RZ, RZ, RZ ;  /* 0x000000ffff087224 */ /* 0x000fe400078e00ff */
[----:B------:R-:W-:-:S06]  /*0c90*/  VIADD R9, R18, 0x7fe00000 ;  /* 0x7fe0000012097836 */ /* 0x000fcc0000000000 */
[----:B------:R-:W-:-:S10]  /*0ca0*/  DMUL R14, R16, R8 ;  /* 0x00000008100e7228 */ /* 0x000fd40000000000 */
[----:B------:R-:W-:-:S13]  /*0cb0*/  FSETP.GTU.AND P0, PT, |R15|, 1.469367938527859385e-39, PT ;  /* 0x001000000f00780b */ /* 0x000fda0003f0c200 */
[----:B------:R-:W-:Y:S05]  /*0cc0*/  @P0 BRA `(.L_x_11) ;  /* 0x0000000000940947 */ /* 0x000fea0003800000 */
[----:B------:R-:W-:Y:S01]  /*0cd0*/  DFMA R4, R16, -R12, R4 ;  /* 0x8000000c1004722b */ /* 0x000fe20000000004 */
[----:B------:R-:W-:-:S09]  /*0ce0*/  IMAD.MOV.U32 R8, RZ, RZ, RZ ;  /* 0x000000ffff087224 */ /* 0x000fd200078e00ff */
[C---:B------:R-:W-:Y:S02]  /*0cf0*/  FSETP.NEU.AND P0, PT, R5.reuse, RZ, PT ;  /* 0x000000ff0500720b */ /* 0x040fe40003f0d000 */
[----:B------:R-:W-:-:S04]  /*0d00*/  LOP3.LUT R11, R5, 0x80000000, R11, 0x48, !PT ;  /* 0x80000000050b7812 */ /* 0x000fc800078e480b */
[----:B------:R-:W-:-:S07]  /*0d10*/  LOP3.LUT R9, R11, R9, RZ, 0xfc, !PT ;  /* 0x000000090b097212 */ /* 0x000fce00078efcff */
[----:B------:R-:W-:Y:S05]  /*0d20*/  @!P0 BRA `(.L_x_11) ;  /* 0x00000000007c8947 */ /* 0x000fea0003800000 */
[----:B------:R-:W-:Y:S01]  /*0d30*/  IMAD.MOV R5, RZ, RZ, -R18 ;  /* 0x000000ffff057224 */ /* 0x000fe200078e0a12 */
[----:B------:R-:W-:Y:S01]  /*0d40*/  DMUL.RP R8, R16, R8 ;  /* 0x0000000810087228 */ /* 0x000fe20000008000 */
[----:B------:R-:W-:-:S06]  /*0d50*/  IMAD.MOV.U32 R4, RZ, RZ, RZ ;  /* 0x000000ffff047224 */ /* 0x000fcc00078e00ff */
[----:B------:R-:W-:-:S03]  /*0d60*/  DFMA R4, R14, -R4, R16 ;  /* 0x800000040e04722b */ /* 0x000fc60000000010 */
[----:B------:R-:W-:-:S03]  /*0d70*/  LOP3.LUT R11, R9, R11, RZ, 0x3c, !PT ;  /* 0x0000000b090b7212 */ /* 0x000fc600078e3cff */
[----:B------:R-:W-:-:S04]  /*0d80*/  IADD3 R4, PT, PT, -R18, -0x43300000, RZ ;  /* 0xbcd0000012047810 */ /* 0x000fc80007ffe1ff */
[----:B------:R-:W-:-:S04]  /*0d90*/  FSETP.NEU.AND P0, PT, |R5|, R4, PT ;  /* 0x000000040500720b */ /* 0x000fc80003f0d200 */
[----:B------:R-:W-:Y:S02]  /*0da0*/  FSEL R14, R8, R14, !P0 ;  /* 0x0000000e080e7208 */ /* 0x000fe40004000000 */
[----:B------:R-:W-:Y:S01]  /*0db0*/  FSEL R15, R11, R15, !P0 ;  /* 0x0000000f0b0f7208 */ /* 0x000fe20004000000 */
[----:B------:R-:W-:Y:S06]  /*0dc0*/  BRA `(.L_x_11) ;  /* 0x0000000000547947 */ /* 0x000fec0003800000 */
.L_x_10:
[----:B------:R-:W-:-:S14]  /*0dd0*/  DSETP.NAN.AND P0, PT, R8, R8, PT ;  /* 0x000000080800722a */ /* 0x000fdc0003f08000 */
[----:B------:R-:W-:Y:S05]  /*0de0*/  @P0 BRA `(.L_x_12) ;  /* 0x0000000000440947 */ /* 0x000fea0003800000 */
[----:B------:R-:W-:-:S14]  /*0df0*/  DSETP.NAN.AND P0, PT, R10, R10, PT ;  /* 0x0000000a0a00722a */ /* 0x000fdc0003f08000 */
[----:B------:R-:W-:Y:S05]  /*0e00*/  @P0 BRA `(.L_x_13) ;  /* 0x0000000000300947 */ /* 0x000fea0003800000 */
[----:B------:R-:W-:Y:S01]  /*0e10*/  ISETP.NE.AND P0, PT, R22, R23, PT ;  /* 0x000000171600720c */ /* 0x000fe20003f05270 */
[----:B------:R-:W-:Y:S02]  /*0e20*/  IMAD.MOV.U32 R14, RZ, RZ, 0x0 ;  /* 0x00000000ff0e7424 */ /* 0x000fe400078e00ff */
[----:B------:R-:W-:-:S10]  /*0e30*/  IMAD.MOV.U32 R15, RZ, RZ, -0x80000 ;  /* 0xfff80000ff0f7424 */ /* 0x000fd400078e00ff */
[----:B------:R-:W-:Y:S05]  /*0e40*/  @!P0 BRA `(.L_x_11) ;  /* 0x0000000000348947 */ /* 0x000fea0003800000 */
[----:B------:R-:W-:Y:S02]  /*0e50*/  ISETP.NE.AND P0, PT, R22, 0x7ff00000, PT ;  /* 0x7ff000001600780c */ /* 0x000fe40003f05270 */
[----:B------:R-:W-:Y:S02]  /*0e60*/  LOP3.LUT R15, R9, 0x80000000, R11, 0x48, !PT ;  /* 0x80000000090f7812 */ /* 0x000fe400078e480b */
[----:B------:R-:W-:-:S13]  /*0e70*/  ISETP.EQ.OR P0, PT, R23, RZ, !P0 ;  /* 0x000000ff1700720c */ /* 0x000fda0004702670 */
[----:B------:R-:W-:Y:S01]  /*0e80*/  @P0 LOP3.LUT R4, R15, 0x7ff00000, RZ, 0xfc, !PT ;  /* 0x7ff000000f040812 */ /* 0x000fe200078efcff */
[----:B------:R-:W-:Y:S02]  /*0e90*/  @!P0 IMAD.MOV.U32 R14, RZ, RZ, RZ ;  /* 0x000000ffff0e8224 */ /* 0x000fe400078e00ff */
[----:B------:R-:W-:Y:S02]  /*0ea0*/  @P0 IMAD.MOV.U32 R14, RZ, RZ, RZ ;  /* 0x000000ffff0e0224 */ /* 0x000fe400078e00ff */
[----:B------:R-:W-:Y:S01]  /*0eb0*/  @P0 IMAD.MOV.U32 R15, RZ, RZ, R4 ;  /* 0x000000ffff0f0224 */ /* 0x000fe200078e0004 */
[----:B------:R-:W-:Y:S06]  /*0ec0*/  BRA `(.L_x_11) ;  /* 0x0000000000147947 */ /* 0x000fec0003800000 */
.L_x_13:
[----:B------:R-:W-:Y:S01]  /*0ed0*/  LOP3.LUT R15, R11, 0x80000, RZ, 0xfc, !PT ;  /* 0x000800000b0f7812 */ /* 0x000fe200078efcff */
[----:B------:R-:W-:Y:S01]  /*0ee0*/  IMAD.MOV.U32 R14, RZ, RZ, R10 ;  /* 0x000000ffff0e7224 */ /* 0x000fe200078e000a */
[----:B------:R-:W-:Y:S06]  /*0ef0*/  BRA `(.L_x_11) ;  /* 0x0000000000087947 */ /* 0x000fec0003800000 */
.L_x_12:
[----:B------:R-:W-:Y:S01]  /*0f00*/  LOP3.LUT R15, R9, 0x80000, RZ, 0xfc, !PT ;  /* 0x00080000090f7812 */ /* 0x000fe200078efcff */
[----:B------:R-:W-:-:S07]  /*0f10*/  IMAD.MOV.U32 R14, RZ, RZ, R8 ;  /* 0x000000ffff0e7224 */ /* 0x000fce00078e0008 */
.L_x_11:
[----:B------:R-:W-:Y:S05]  /*0f20*/  BSYNC.RECONVERGENT B1 ;  /* 0x0000000000017941 */ /* 0x000fea0003800200 */
.L_x_9:
[----:B------:R-:W-:Y:S02]  /*0f30*/  IMAD.MOV.U32 R4, RZ, RZ, R6 ;  /* 0x000000ffff047224 */ /* 0x000fe400078e0006 */
[----:B------:R-:W-:-:S04]  /*0f40*/  IMAD.MOV.U32 R5, RZ, RZ, 0x0 ;  /* 0x00000000ff057424 */ /* 0x000fc800078e00ff */
[----:B------:R-:W-:Y:S05]  /*0f50*/  RET.REL.NODEC R4 `(_Z16mandelbrotKerneliiddddiP6uchar4) ;  /* 0xfffffff004287950 */ /* 0x000fea0003c3ffff */
.L_x_14:
[----:B------:R-:W-:-:S00]  /*0f60*/  BRA `(.L_x_14) ;  /* 0xfffffffc00fc7947 */ /* 0x000fc0000383ffff */
[----:B------:R-:W-:-:S00]  /*0f70*/  NOP ;  /* 0x0000000000007918 */ /* 0x000fc00000000000 */
        /* <DEDUP_REMOVED lines=8> */
.L_x_15:


//--------------------- .nv.shared.reserved.0     --------------------------
	.section	.nv.shared.reserved.0,"aw",@nobits
	.weak		__nv_reservedSMEM_offset_0_alias
	.size		__nv_reservedSMEM_offset_0_alias, 0, 64
	.other		__nv_reservedSMEM_offset_0_alias,@"STO_CUDA_RESERVED_SHARED STV_DEFAULT"
__nv_reservedSMEM_offset_0_alias:
	.zero		0
	.zero		64


//--------------------- .nv.constant0._Z16mandelbrotKerneliiddddiP6uchar4 --------------------------
	.section	.nv.constant0._Z16mandelbrotKerneliiddddiP6uchar4,"a",@progbits
	.sectionflags	@""
	.align	4
.nv.constant0._Z16mandelbrotKerneliiddddiP6uchar4:
	.zero		952


//--------------------- SYMBOLS --------------------------

	.type		.nv.reservedSmem.offset0,@object
	.size		.nv.reservedSmem.offset0,0x4
